//
// Generated by NVIDIA NVVM Compiler
//
// Compiler Build ID: CL-36424714
// Cuda compilation tools, release 13.0, V13.0.88
// Based on NVVM 20.0.0
//

.version 9.0
.target sm_100
.address_size 64

	// .globl	_Z7addNumsP6float2S0_S0_

.visible .entry _Z7addNumsP6float2S0_S0_(
	.param .u64 .ptr .align 1 _Z7addNumsP6float2S0_S0__param_0,
	.param .u64 .ptr .align 1 _Z7addNumsP6float2S0_S0__param_1,
	.param .u64 .ptr .align 1 _Z7addNumsP6float2S0_S0__param_2
)
{
	.reg .pred 	%p<2>;
	.reg .b32 	%r<5>;
	.reg .b32 	%f<7>;
	.reg .b64 	%rd<11>;

	ld.param.u64 	%rd1, [_Z7addNumsP6float2S0_S0__param_0];
	ld.param.u64 	%rd2, [_Z7addNumsP6float2S0_S0__param_1];
	ld.param.u64 	%rd3, [_Z7addNumsP6float2S0_S0__param_2];
	mov.u32 	%r2, %tid.x;
	mov.u32 	%r3, %ctaid.x;
	mov.u32 	%r4, %ntid.x;
	mad.lo.s32 	%r1, %r3, %r4, %r2;
	setp.gt.s32 	%p1, %r1, 8191;
	@%p1 bra 	$L__BB0_2;
	cvta.to.global.u64 	%rd4, %rd1;
	cvta.to.global.u64 	%rd5, %rd2;
	cvta.to.global.u64 	%rd6, %rd3;
	mul.wide.s32 	%rd7, %r1, 8;
	add.s64 	%rd8, %rd4, %rd7;
	ld.global.v2.f32 	{%f1, %f2}, [%rd8];
	add.s64 	%rd9, %rd5, %rd7;
	ld.global.v2.f32 	{%f3, %f4}, [%rd9];
	add.f32 	%f5, %f1, %f3;
	add.f32 	%f6, %f2, %f4;
	add.s64 	%rd10, %rd6, %rd7;
	st.global.v2.f32 	[%rd10], {%f5, %f6};
$L__BB0_2:
	ret;

}


// ===== COMPILED SASS (sm_100) =====

	.target	sm_100

	.elftype	@"ET_EXEC"


//--------------------- .note.nv.tkinfo           --------------------------
	.section	.note.nv.tkinfo,"",@"SHT_NOTE"
	.sectionflags	@"SHF_NOTE_NV_TKINFO"
	.tkinfo
        /*0018*/ 	.word	0x00000002
        /*0030*/ 	.string	""
        /*0030*/ 	.string	"ptxas"
        /*0030*/ 	.string	"Cuda compilation tools, release 13.0, V13.0.88"
        /*0030*/ 	.string	"Build cuda_13.0.r13.0/compiler.36424714_0"
        /*0030*/ 	.string	"-arch sm_100 -m 64 "



//--------------------- .note.nv.cuinfo           --------------------------
	.section	.note.nv.cuinfo,"",@"SHT_NOTE"
	.sectionflags	@"SHF_NOTE_NV_CUINFO"
        /*0018*/ 	.short	0x0002
        /*001a*/ 	.short	0x0064
        /*001c*/ 	.short	0x0082
	.zero		2


//--------------------- .nv.info                  --------------------------
	.section	.nv.info,"",@"SHT_CUDA_INFO"
	.align	4


	//----- nvinfo : EIATTR_REGCOUNT
	.align		4
        /*0000*/ 	.byte	0x04, 0x2f
        /*0002*/ 	.short	(.L_1 - .L_0)
	.align		4
.L_0:
        /*0004*/ 	.word	index@(_Z7addNumsP6float2S0_S0_)
        /*0008*/ 	.word	0x0000000c


	//----- nvinfo : EIATTR_FRAME_SIZE
	.align		4
.L_1:
        /*000c*/ 	.byte	0x04, 0x11
        /*000e*/ 	.short	(.L_3 - .L_2)
	.align		4
.L_2:
        /*0010*/ 	.word	index@(_Z7addNumsP6float2S0_S0_)
        /*0014*/ 	.word	0x00000000


	//----- nvinfo : EIATTR_MIN_STACK_SIZE
	.align		4
.L_3:
        /*0018*/ 	.byte	0x04, 0x12
        /*001a*/ 	.short	(.L_5 - .L_4)
	.align		4
.L_4:
        /*001c*/ 	.word	index@(_Z7addNumsP6float2S0_S0_)
        /*0020*/ 	.word	0x00000000
.L_5:


//--------------------- .nv.compat                --------------------------
	.section	.nv.compat,"",@"SHT_CUDA_COMPAT_INFO"
	.align	4
        /*0000*/ 	.byte	0x02, 0x09, 0x00, 0x00, 0x02, 0x02, 0x01, 0x00, 0x02, 0x05, 0x05, 0x00, 0x03, 0x07, 0x01, 0x01
        /*0010*/ 	.byte	0x02, 0x03, 0x00, 0x00, 0x02, 0x06, 0x01, 0x00, 0x04, 0x0b, 0x08, 0x00, 0x09, 0x00, 0x00, 0x00
        /*0020*/ 	.byte	0x00, 0x00, 0x00, 0x00


//--------------------- .nv.info._Z7addNumsP6float2S0_S0_ --------------------------
	.section	.nv.info._Z7addNumsP6float2S0_S0_,"",@"SHT_CUDA_INFO"
	.sectionflags	@""
	.align	4


	//----- nvinfo : EIATTR_CUDA_API_VERSION
	.align		4
        /*0000*/ 	.byte	0x04, 0x37
        /*0002*/ 	.short	(.L_7 - .L_6)
.L_6:
        /*0004*/ 	.word	0x00000082


	//----- nvinfo : EIATTR_KPARAM_INFO
	.align		4
.L_7:
        /*0008*/ 	.byte	0x04, 0x17
        /*000a*/ 	.short	(.L_9 - .L_8)
.L_8:
        /*000c*/ 	.word	0x00000000
        /*0010*/ 	.short	0x0002
        /*0012*/ 	.short	0x0010
        /*0014*/ 	.byte	0x00, 0xf5, 0x21, 0x00


	//----- nvinfo : EIATTR_KPARAM_INFO
	.align		4
.L_9:
        /*0018*/ 	.byte	0x04, 0x17
        /*001a*/ 	.short	(.L_11 - .L_10)
.L_10:
        /*001c*/ 	.word	0x00000000
        /*0020*/ 	.short	0x0001
        /*0022*/ 	.short	0x0008
        /*0024*/ 	.byte	0x00, 0xf5, 0x21, 0x00


	//----- nvinfo : EIATTR_KPARAM_INFO
	.align		4
.L_11:
        /*0028*/ 	.byte	0x04, 0x17
        /*002a*/ 	.short	(.L_13 - .L_12)
.L_12:
        /*002c*/ 	.word	0x00000000
        /*0030*/ 	.short	0x0000
        /*0032*/ 	.short	0x0000
        /*0034*/ 	.byte	0x00, 0xf5, 0x21, 0x00


	//----- nvinfo : EIATTR_SPARSE_MMA_MASK
	.align		4
.L_13:
        /*0038*/ 	.byte	0x03, 0x50
        /*003a*/ 	.short	0x0000


	//----- nvinfo : EIATTR_MAXREG_COUNT
	.align		4
        /*003c*/ 	.byte	0x03, 0x1b
        /*003e*/ 	.short	0x00ff


	//----- nvinfo : EIATTR_MERCURY_ISA_VERSION
	.align		4
        /*0040*/ 	.byte	0x03, 0x5f
        /*0042*/ 	.short	0x0101


	//----- nvinfo : EIATTR_VRC_CTA_INIT_COUNT
	.align		4
        /*0044*/ 	.byte	0x02, 0x4a
	.zero		1
	.zero		1


	//----- nvinfo : EIATTR_EXIT_INSTR_OFFSETS
	.align		4
        /*0048*/ 	.byte	0x04, 0x1c
        /*004a*/ 	.short	(.L_15 - .L_14)


	//   ....[0]....
.L_14:
        /*004c*/ 	.word	0x00000060


	//   ....[1]....
        /*0050*/ 	.word	0x00000130


	//----- nvinfo : EIATTR_CBANK_PARAM_SIZE
	.align		4
.L_15:
        /*0054*/ 	.byte	0x03, 0x19
        /*0056*/ 	.short	0x0018


	//----- nvinfo : EIATTR_PARAM_CBANK
	.align		4
        /*0058*/ 	.byte	0x04, 0x0a
        /*005a*/ 	.short	(.L_17 - .L_16)
	.align		4
.L_16:
        /*005c*/ 	.word	index@(.nv.constant0._Z7addNumsP6float2S0_S0_)
        /*0060*/ 	.short	0x0380
        /*0062*/ 	.short	0x0018


	//----- nvinfo : EIATTR_SW_WAR
	.align		4
.L_17:
        /*0064*/ 	.byte	0x04, 0x36
        /*0066*/ 	.short	(.L_19 - .L_18)
.L_18:
        /*0068*/ 	.word	0x00000008
.L_19:


//--------------------- .nv.callgraph             --------------------------
	.section	.nv.callgraph,"",@"SHT_CUDA_CALLGRAPH"
	.align	4
	.sectionentsize	8
	.align		4
        /*0000*/ 	.word	0x00000000
	.align		4
        /*0004*/ 	.word	0xffffffff
	.align		4
        /*0008*/ 	.word	0x00000000
	.align		4
        /*000c*/ 	.word	0xfffffffe
	.align		4
        /*0010*/ 	.word	0x00000000
	.align		4
        /*0014*/ 	.word	0xfffffffd
	.align		4
        /*0018*/ 	.word	0x00000000
	.align		4
        /*001c*/ 	.word	0xfffffffc


//--------------------- .text._Z7addNumsP6float2S0_S0_ --------------------------
	.section	.text._Z7addNumsP6float2S0_S0_,"ax",@progbits
	.align	128
        .global         _Z7addNumsP6float2S0_S0_
        .type           _Z7addNumsP6float2S0_S0_,@function
        .size           _Z7addNumsP6float2S0_S0_,(.L_x_1 - _Z7addNumsP6float2S0_S0_)
        .other          _Z7addNumsP6float2S0_S0_,@"STO_CUDA_ENTRY STV_DEFAULT"
_Z7addNumsP6float2S0_S0_:
.text._Z7addNumsP6float2S0_S0_:
[----:B------:R-:W-:Y:S01]  /*0000*/  LDC R1, c[0x0][0x37c] ;  /* 0x0000df00ff017b82 */ /* 0x000fe20000000800 */
[----:B------:R-:W0:Y:S07]  /*0010*/  S2R R9, SR_TID.X ;  /* 0x0000000000097919 */ /* 0x000e2e0000002100 */
[----:B------:R-:W0:Y:S08]  /*0020*/  S2UR UR4, SR_CTAID.X ;  /* 0x00000000000479c3 */ /* 0x000e300000002500 */
[----:B------:R-:W0:Y:S02]  /*0030*/  LDC R0, c[0x0][0x360] ;  /* 0x0000d800ff007b82 */ /* 0x000e240000000800 */
[----:B0-----:R-:W-:-:S05]  /*0040*/  IMAD R9, R0, UR4, R9 ;  /* 0x0000000400097c24 */ /* 0x001fca000f8e0209 */
[----:B------:R-:W-:-:S13]  /*0050*/  ISETP.GT.AND P0, PT, R9, 0x1fff, PT ;  /* 0x00001fff0900780c */ /* 0x000fda0003f04270 */
[----:B------:R-:W-:Y:S05]  /*0060*/  @P0 EXIT ;  /* 0x000000000000094d */ /* 0x000fea0003800000 */
[----:B------:R-:W0:Y:S01]  /*0070*/  LDC.64 R2, c[0x0][0x380] ;  /* 0x0000e000ff027b82 */ /* 0x000e220000000a00 */
[----:B------:R-:W1:Y:S07]  /*0080*/  LDCU.64 UR4, c[0x0][0x358] ;  /* 0x00006b00ff0477ac */ /* 0x000e6e0008000a00 */
[----:B------:R-:W2:Y:S08]  /*0090*/  LDC.64 R4, c[0x0][0x388] ;  /* 0x0000e200ff047b82 */ /* 0x000eb00000000a00 */
[----:B------:R-:W3:Y:S01]  /*00a0*/  LDC.64 R6, c[0x0][0x390] ;  /* 0x0000e400ff067b82 */ /* 0x000ee20000000a00 */
[----:B0-----:R-:W-:-:S06]  /*00b0*/  IMAD.WIDE R2, R9, 0x8, R2 ;  /* 0x0000000809027825 */ /* 0x001fcc00078e0202 */
[----:B-1----:R-:W4:Y:S01]  /*00c0*/  LDG.E.64 R2, desc[UR4][R2.64] ;  /* 0x0000000402027981 */ /* 0x002f22000c1e1b00 */
[----:B--2---:R-:W-:-:S06]  /*00d0*/  IMAD.WIDE R4, R9, 0x8, R4 ;  /* 0x0000000809047825 */ /* 0x004fcc00078e0204 */
[----:B------:R-:W4:Y:S01]  /*00e0*/  LDG.E.64 R4, desc[UR4][R4.64] ;  /* 0x0000000404047981 */ /* 0x000f22000c1e1b00 */
[----:B---3--:R-:W-:-:S04]  /*00f0*/  IMAD.WIDE R6, R9, 0x8, R6 ;  /* 0x0000000809067825 */ /* 0x008fc800078e0206 */
[----:B----4-:R-:W-:Y:S01]  /*0100*/  FADD R8, R2, R4 ;  /* 0x0000000402087221 */ /* 0x010fe20000000000 */
[----:B------:R-:W-:-:S05]  /*0110*/  FADD R9, R3, R5 ;  /* 0x0000000503097221 */ /* 0x000fca0000000000 */
[----:B------:R-:W-:Y:S01]  /*0120*/  STG.E.64 desc[UR4][R6.64], R8 ;  /* 0x0000000806007986 */ /* 0x000fe2000c101b04 */
[----:B------:R-:W-:Y:S05]  /*0130*/  EXIT ;  /* 0x000000000000794d */ /* 0x000fea0003800000 */
.L_x_0:
[----:B------:R-:W-:-:S00]  /*0140*/  BRA `(.L_x_0) ;  /* 0xfffffffc00fc7947 */ /* 0x000fc0000383ffff */
[----:B------:R-:W-:-:S00]  /*0150*/  NOP ;  /* 0x0000000000007918 */ /* 0x000fc00000000000 */
        /* <DEDUP_REMOVED lines=10> */
.L_x_1:


//--------------------- .nv.shared.reserved.0     --------------------------
	.section	.nv.shared.reserved.0,"aw",@nobits
	.weak		__nv_reservedSMEM_offset_0_alias
	.size		__nv_reservedSMEM_offset_0_alias, 0, 64
	.other		__nv_reservedSMEM_offset_0_alias,@"STO_CUDA_RESERVED_SHARED STV_DEFAULT"
__nv_reservedSMEM_offset_0_alias:
	.zero		0
	.zero		64


//--------------------- .nv.constant0._Z7addNumsP6float2S0_S0_ --------------------------
	.section	.nv.constant0._Z7addNumsP6float2S0_S0_,"a",@progbits
	.sectionflags	@""
	.align	4
.nv.constant0._Z7addNumsP6float2S0_S0_:
	.zero		920


//--------------------- SYMBOLS --------------------------

	.type		.nv.reservedSmem.offset0,@object
	.size		.nv.reservedSmem.offset0,0x4
